//
// Generated by NVIDIA NVVM Compiler
//
// Compiler Build ID: CL-36424714
// Cuda compilation tools, release 13.0, V13.0.88
// Based on NVVM 20.0.0
//

.version 9.0
.target sm_100
.address_size 64

	// .globl	_Z20final_version_kernelPfS_ii
.const .align 4 .b8 c_3[36] = {205, 204, 76, 62, 154, 153, 153, 190, 205, 204, 204, 62, 0, 0, 0, 63, 154, 153, 25, 63, 51, 51, 51, 63, 205, 204, 76, 191, 102, 102, 102, 191, 205, 204, 204, 61};
// _ZZ20final_version_kernelPfS_iiE5shmem has been demoted

.visible .entry _Z20final_version_kernelPfS_ii(
	.param .u64 .ptr .align 1 _Z20final_version_kernelPfS_ii_param_0,
	.param .u64 .ptr .align 1 _Z20final_version_kernelPfS_ii_param_1,
	.param .u32 _Z20final_version_kernelPfS_ii_param_2,
	.param .u32 _Z20final_version_kernelPfS_ii_param_3
)
{
	.reg .pred 	%p<8>;
	.reg .b16 	%rs<4>;
	.reg .b32 	%r<34>;
	.reg .b32 	%f<33>;
	.reg .b64 	%rd<13>;
	// demoted variable
	.shared .align 4 .b8 _ZZ20final_version_kernelPfS_iiE5shmem[4624];
	ld.param.u64 	%rd4, [_Z20final_version_kernelPfS_ii_param_0];
	ld.param.u64 	%rd3, [_Z20final_version_kernelPfS_ii_param_1];
	ld.param.u32 	%r13, [_Z20final_version_kernelPfS_ii_param_2];
	ld.param.u32 	%r14, [_Z20final_version_kernelPfS_ii_param_3];
	cvta.to.global.u64 	%rd1, %rd4;
	mov.u32 	%r15, %ctaid.x;
	mov.u32 	%r16, %ntid.x;
	mov.u32 	%r1, %tid.x;
	mad.lo.s32 	%r2, %r15, %r16, %r1;
	mov.u32 	%r17, %ctaid.y;
	mov.u32 	%r18, %ntid.y;
	mov.u32 	%r3, %tid.y;
	mad.lo.s32 	%r19, %r17, %r18, %r3;
	cvt.u16.u32 	%rs1, %r2;
	cvt.u16.u32 	%rs2, %r19;
	min.s16 	%rs3, %rs1, %rs2;
	setp.lt.s16 	%p1, %rs3, 1;
	@%p1 bra 	$L__BB0_12;
	and.b32  	%r5, %r19, 32767;
	add.s32 	%r6, %r13, -1;
	setp.ge.s32 	%p2, %r5, %r6;
	@%p2 bra 	$L__BB0_12;
	and.b32  	%r7, %r2, 32767;
	setp.ge.u32 	%p3, %r7, %r6;
	@%p3 bra 	$L__BB0_12;
	mul.lo.s32 	%r8, %r13, %r5;
	add.s32 	%r9, %r8, %r7;
	mul.wide.s32 	%rd5, %r9, 4;
	add.s64 	%rd2, %rd1, %rd5;
	ld.global.f32 	%f1, [%rd2];
	mov.u32 	%r20, _ZZ20final_version_kernelPfS_iiE5shmem;
	mad.lo.s32 	%r21, %r3, 136, %r20;
	add.s32 	%r10, %r21, 136;
	shl.b32 	%r22, %r1, 2;
	add.s32 	%r11, %r10, %r22;
	st.shared.f32 	[%r11+4], %f1;
	setp.ne.s32 	%p4, %r1, 0;
	@%p4 bra 	$L__BB0_5;
	ld.global.f32 	%f2, [%rd2+-4];
	st.shared.f32 	[%r10], %f2;
$L__BB0_5:
	setp.ne.s32 	%p5, %r3, 0;
	@%p5 bra 	$L__BB0_7;
	sub.s32 	%r23, %r8, %r13;
	add.s32 	%r24, %r23, %r7;
	mul.wide.s32 	%rd6, %r24, 4;
	add.s64 	%rd7, %rd1, %rd6;
	ld.global.f32 	%f3, [%rd7];
	add.s32 	%r27, %r20, %r22;
	st.shared.f32 	[%r27+4], %f3;
$L__BB0_7:
	add.s32 	%r12, %r14, -1;
	setp.ne.s32 	%p6, %r1, %r12;
	@%p6 bra 	$L__BB0_9;
	ld.global.f32 	%f4, [%rd2+4];
	shl.b32 	%r28, %r14, 2;
	add.s32 	%r29, %r10, %r28;
	st.shared.f32 	[%r29+4], %f4;
$L__BB0_9:
	setp.ne.s32 	%p7, %r3, %r12;
	@%p7 bra 	$L__BB0_11;
	mul.wide.s32 	%rd8, %r13, 4;
	add.s64 	%rd9, %rd2, %rd8;
	ld.global.f32 	%f5, [%rd9];
	mad.lo.s32 	%r31, %r14, 136, %r20;
	add.s32 	%r33, %r31, %r22;
	st.shared.f32 	[%r33+140], %f5;
$L__BB0_11:
	bar.sync 	0;
	ld.const.f32 	%f6, [c_3];
	ld.shared.f32 	%f7, [%r11+-136];
	ld.const.f32 	%f8, [c_3+12];
	ld.shared.f32 	%f9, [%r11+-132];
	mul.f32 	%f10, %f8, %f9;
	fma.rn.f32 	%f11, %f6, %f7, %f10;
	ld.const.f32 	%f12, [c_3+24];
	ld.shared.f32 	%f13, [%r11+-128];
	fma.rn.f32 	%f14, %f12, %f13, %f11;
	ld.const.f32 	%f15, [c_3+4];
	ld.shared.f32 	%f16, [%r11];
	fma.rn.f32 	%f17, %f15, %f16, %f14;
	ld.const.f32 	%f18, [c_3+16];
	ld.shared.f32 	%f19, [%r11+4];
	fma.rn.f32 	%f20, %f18, %f19, %f17;
	ld.const.f32 	%f21, [c_3+28];
	ld.shared.f32 	%f22, [%r11+8];
	fma.rn.f32 	%f23, %f21, %f22, %f20;
	ld.const.f32 	%f24, [c_3+8];
	ld.shared.f32 	%f25, [%r11+136];
	fma.rn.f32 	%f26, %f24, %f25, %f23;
	ld.const.f32 	%f27, [c_3+20];
	ld.shared.f32 	%f28, [%r11+140];
	fma.rn.f32 	%f29, %f27, %f28, %f26;
	ld.const.f32 	%f30, [c_3+32];
	ld.shared.f32 	%f31, [%r11+144];
	fma.rn.f32 	%f32, %f30, %f31, %f29;
	cvta.to.global.u64 	%rd10, %rd3;
	add.s64 	%rd12, %rd10, %rd5;
	st.global.f32 	[%rd12], %f32;
$L__BB0_12:
	ret;

}


// ===== COMPILED SASS (sm_100) =====

	.target	sm_100

	.elftype	@"ET_EXEC"


//--------------------- .note.nv.tkinfo           --------------------------
	.section	.note.nv.tkinfo,"",@"SHT_NOTE"
	.sectionflags	@"SHF_NOTE_NV_TKINFO"
	.tkinfo
        /*0018*/ 	.word	0x00000002
        /*0030*/ 	.string	""
        /*0030*/ 	.string	"ptxas"
        /*0030*/ 	.string	"Cuda compilation tools, release 13.0, V13.0.88"
        /*0030*/ 	.string	"Build cuda_13.0.r13.0/compiler.36424714_0"
        /*0030*/ 	.string	"-arch sm_100 -m 64 "



//--------------------- .note.nv.cuinfo           --------------------------
	.section	.note.nv.cuinfo,"",@"SHT_NOTE"
	.sectionflags	@"SHF_NOTE_NV_CUINFO"
        /*0018*/ 	.short	0x0002
        /*001a*/ 	.short	0x0064
        /*001c*/ 	.short	0x0082
	.zero		2


//--------------------- .nv.info                  --------------------------
	.section	.nv.info,"",@"SHT_CUDA_INFO"
	.align	4


	//----- nvinfo : EIATTR_REGCOUNT
	.align		4
        /*0000*/ 	.byte	0x04, 0x2f
        /*0002*/ 	.short	(.L_2 - .L_1)
	.align		4
.L_1:
        /*0004*/ 	.word	index@(_Z20final_version_kernelPfS_ii)
        /*0008*/ 	.word	0x00000016


	//----- nvinfo : EIATTR_FRAME_SIZE
	.align		4
.L_2:
        /*000c*/ 	.byte	0x04, 0x11
        /*000e*/ 	.short	(.L_4 - .L_3)
	.align		4
.L_3:
        /*0010*/ 	.word	index@(_Z20final_version_kernelPfS_ii)
        /*0014*/ 	.word	0x00000000


	//----- nvinfo : EIATTR_MIN_STACK_SIZE
	.align		4
.L_4:
        /*0018*/ 	.byte	0x04, 0x12
        /*001a*/ 	.short	(.L_6 - .L_5)
	.align		4
.L_5:
        /*001c*/ 	.word	index@(_Z20final_version_kernelPfS_ii)
        /*0020*/ 	.word	0x00000000
.L_6:


//--------------------- .nv.compat                --------------------------
	.section	.nv.compat,"",@"SHT_CUDA_COMPAT_INFO"
	.align	4
        /*0000*/ 	.byte	0x02, 0x09, 0x00, 0x00, 0x02, 0x02, 0x01, 0x00, 0x02, 0x05, 0x05, 0x00, 0x03, 0x07, 0x01, 0x01
        /*0010*/ 	.byte	0x02, 0x03, 0x00, 0x00, 0x02, 0x06, 0x01, 0x00, 0x04, 0x0b, 0x08, 0x00, 0x09, 0x00, 0x00, 0x00
        /*0020*/ 	.byte	0x00, 0x00, 0x00, 0x00


//--------------------- .nv.info._Z20final_version_kernelPfS_ii --------------------------
	.section	.nv.info._Z20final_version_kernelPfS_ii,"",@"SHT_CUDA_INFO"
	.sectionflags	@""
	.align	4


	//----- nvinfo : EIATTR_CUDA_API_VERSION
	.align		4
        /*0000*/ 	.byte	0x04, 0x37
        /*0002*/ 	.short	(.L_8 - .L_7)
.L_7:
        /*0004*/ 	.word	0x00000082


	//----- nvinfo : EIATTR_KPARAM_INFO
	.align		4
.L_8:
        /*0008*/ 	.byte	0x04, 0x17
        /*000a*/ 	.short	(.L_10 - .L_9)
.L_9:
        /*000c*/ 	.word	0x00000000
        /*0010*/ 	.short	0x0003
        /*0012*/ 	.short	0x0014
        /*0014*/ 	.byte	0x00, 0xf0, 0x11, 0x00


	//----- nvinfo : EIATTR_KPARAM_INFO
	.align		4
.L_10:
        /*0018*/ 	.byte	0x04, 0x17
        /*001a*/ 	.short	(.L_12 - .L_11)
.L_11:
        /*001c*/ 	.word	0x00000000
        /*0020*/ 	.short	0x0002
        /*0022*/ 	.short	0x0010
        /*0024*/ 	.byte	0x00, 0xf0, 0x11, 0x00


	//----- nvinfo : EIATTR_KPARAM_INFO
	.align		4
.L_12:
        /*0028*/ 	.byte	0x04, 0x17
        /*002a*/ 	.short	(.L_14 - .L_13)
.L_13:
        /*002c*/ 	.word	0x00000000
        /*0030*/ 	.short	0x0001
        /*0032*/ 	.short	0x0008
        /*0034*/ 	.byte	0x00, 0xf5, 0x21, 0x00


	//----- nvinfo : EIATTR_KPARAM_INFO
	.align		4
.L_14:
        /*0038*/ 	.byte	0x04, 0x17
        /*003a*/ 	.short	(.L_16 - .L_15)
.L_15:
        /*003c*/ 	.word	0x00000000
        /*0040*/ 	.short	0x0000
        /*0042*/ 	.short	0x0000
        /*0044*/ 	.byte	0x00, 0xf5, 0x21, 0x00


	//----- nvinfo : EIATTR_SPARSE_MMA_MASK
	.align		4
.L_16:
        /*0048*/ 	.byte	0x03, 0x50
        /*004a*/ 	.short	0x0000


	//----- nvinfo : EIATTR_MAXREG_COUNT
	.align		4
        /*004c*/ 	.byte	0x03, 0x1b
        /*004e*/ 	.short	0x00ff


	//----- nvinfo : EIATTR_NUM_BARRIERS
	.align		4
        /*0050*/ 	.byte	0x02, 0x4c
        /*0052*/ 	.byte	0x01
	.zero		1


	//----- nvinfo : EIATTR_MERCURY_ISA_VERSION
	.align		4
        /*0054*/ 	.byte	0x03, 0x5f
        /*0056*/ 	.short	0x0101


	//----- nvinfo : EIATTR_VRC_CTA_INIT_COUNT
	.align		4
        /*0058*/ 	.byte	0x02, 0x4a
	.zero		1
	.zero		1


	//----- nvinfo : EIATTR_EXIT_INSTR_OFFSETS
	.align		4
        /*005c*/ 	.byte	0x04, 0x1c
        /*005e*/ 	.short	(.L_18 - .L_17)


	//   ....[0]....
.L_17:
        /*0060*/ 	.word	0x000000c0


	//   ....[1]....
        /*0064*/ 	.word	0x00000110


	//   ....[2]....
        /*0068*/ 	.word	0x00000140


	//   ....[3]....
        /*006c*/ 	.word	0x00000500


	//----- nvinfo : EIATTR_CBANK_PARAM_SIZE
	.align		4
.L_18:
        /*0070*/ 	.byte	0x03, 0x19
        /*0072*/ 	.short	0x0018


	//----- nvinfo : EIATTR_PARAM_CBANK
	.align		4
        /*0074*/ 	.byte	0x04, 0x0a
        /*0076*/ 	.short	(.L_20 - .L_19)
	.align		4
.L_19:
        /*0078*/ 	.word	index@(.nv.constant0._Z20final_version_kernelPfS_ii)
        /*007c*/ 	.short	0x0380
        /*007e*/ 	.short	0x0018


	//----- nvinfo : EIATTR_SW_WAR
	.align		4
.L_20:
        /*0080*/ 	.byte	0x04, 0x36
        /*0082*/ 	.short	(.L_22 - .L_21)
.L_21:
        /*0084*/ 	.word	0x00000008
.L_22:


//--------------------- .nv.callgraph             --------------------------
	.section	.nv.callgraph,"",@"SHT_CUDA_CALLGRAPH"
	.align	4
	.sectionentsize	8
	.align		4
        /*0000*/ 	.word	0x00000000
	.align		4
        /*0004*/ 	.word	0xffffffff
	.align		4
        /*0008*/ 	.word	0x00000000
	.align		4
        /*000c*/ 	.word	0xfffffffe
	.align		4
        /*0010*/ 	.word	0x00000000
	.align		4
        /*0014*/ 	.word	0xfffffffd
	.align		4
        /*0018*/ 	.word	0x00000000
	.align		4
        /*001c*/ 	.word	0xfffffffc


//--------------------- .nv.constant3             --------------------------
	.section	.nv.constant3,"a",@progbits
	.align	4
.nv.constant3:
	.type		c_3,@object
	.size		c_3,(.L_0 - c_3)
c_3:
        /*0000*/ 	.byte	0xcd, 0xcc, 0x4c, 0x3e, 0x9a, 0x99, 0x99, 0xbe, 0xcd, 0xcc, 0xcc, 0x3e, 0x00, 0x00, 0x00, 0x3f
        /*0010*/ 	.byte	0x9a, 0x99, 0x19, 0x3f, 0x33, 0x33, 0x33, 0x3f, 0xcd, 0xcc, 0x4c, 0xbf, 0x66, 0x66, 0x66, 0xbf
        /*0020*/ 	.byte	0xcd, 0xcc, 0xcc, 0x3d
.L_0:


//--------------------- .text._Z20final_version_kernelPfS_ii --------------------------
	.section	.text._Z20final_version_kernelPfS_ii,"ax",@progbits
	.align	128
        .global         _Z20final_version_kernelPfS_ii
        .type           _Z20final_version_kernelPfS_ii,@function
        .size           _Z20final_version_kernelPfS_ii,(.L_x_1 - _Z20final_version_kernelPfS_ii)
        .other          _Z20final_version_kernelPfS_ii,@"STO_CUDA_ENTRY STV_DEFAULT"
_Z20final_version_kernelPfS_ii:
.text._Z20final_version_kernelPfS_ii:
[----:B------:R-:W-:Y:S01]  /*0000*/  LDC R1, c[0x0][0x37c] ;  /* 0x0000df00ff017b82 */ /* 0x000fe20000000800 */
[----:B------:R-:W0:Y:S07]  /*0010*/  S2R R0, SR_TID.X ;  /* 0x0000000000007919 */ /* 0x000e2e0000002100 */
[----:B------:R-:W0:Y:S01]  /*0020*/  LDC R5, c[0x0][0x360] ;  /* 0x0000d800ff057b82 */ /* 0x000e220000000800 */
[----:B------:R-:W1:Y:S07]  /*0030*/  S2R R3, SR_TID.Y ;  /* 0x0000000000037919 */ /* 0x000e6e0000002200 */
[----:B------:R-:W0:Y:S08]  /*0040*/  S2UR UR4, SR_CTAID.X ;  /* 0x00000000000479c3 */ /* 0x000e300000002500 */
[----:B------:R-:W1:Y:S08]  /*0050*/  S2UR UR5, SR_CTAID.Y ;  /* 0x00000000000579c3 */ /* 0x000e700000002600 */
[----:B------:R-:W1:Y:S01]  /*0060*/  LDC R4, c[0x0][0x364] ;  /* 0x0000d900ff047b82 */ /* 0x000e620000000800 */
[----:B0-----:R-:W-:-:S02]  /*0070*/  IMAD R2, R5, UR4, R0 ;  /* 0x0000000405027c24 */ /* 0x001fc4000f8e0200 */
[----:B-1----:R-:W-:-:S05]  /*0080*/  IMAD R4, R4, UR5, R3 ;  /* 0x0000000504047c24 */ /* 0x002fca000f8e0203 */
[----:B------:R-:W-:-:S04]  /*0090*/  VIMNMX.S16x2 R5, PT, PT, R2, R4, PT ;  /* 0x0000000402057248 */ /* 0x000fc80003fe0300 */
[----:B------:R-:W-:-:S04]  /*00a0*/  PRMT R5, R5, 0x9910, RZ ;  /* 0x0000991005057816 */ /* 0x000fc800000000ff */
[----:B------:R-:W-:-:S13]  /*00b0*/  ISETP.GE.AND P0, PT, R5, 0x1, PT ;  /* 0x000000010500780c */ /* 0x000fda0003f06270 */
[----:B------:R-:W-:Y:S05]  /*00c0*/  @!P0 EXIT ;  /* 0x000000000000894d */ /* 0x000fea0003800000 */
[----:B------:R-:W0:Y:S01]  /*00d0*/  LDC R11, c[0x0][0x390] ;  /* 0x0000e400ff0b7b82 */ /* 0x000e220000000800 */
[----:B------:R-:W-:Y:S02]  /*00e0*/  LOP3.LUT R5, R4, 0x7fff, RZ, 0xc0, !PT ;  /* 0x00007fff04057812 */ /* 0x000fe400078ec0ff */
[----:B0-----:R-:W-:-:S04]  /*00f0*/  IADD3 R4, PT, PT, R11, -0x1, RZ ;  /* 0xffffffff0b047810 */ /* 0x001fc80007ffe0ff */
[----:B------:R-:W-:-:S13]  /*0100*/  ISETP.GE.AND P0, PT, R5, R4, PT ;  /* 0x000000040500720c */ /* 0x000fda0003f06270 */
[----:B------:R-:W-:Y:S05]  /*0110*/  @P0 EXIT ;  /* 0x000000000000094d */ /* 0x000fea0003800000 */
[----:B------:R-:W-:-:S04]  /*0120*/  LOP3.LUT R6, R2, 0x7fff, RZ, 0xc0, !PT ;  /* 0x00007fff02067812 */ /* 0x000fc800078ec0ff */
[----:B------:R-:W-:-:S13]  /*0130*/  ISETP.GE.U32.AND P0, PT, R6, R4, PT ;  /* 0x000000040600720c */ /* 0x000fda0003f06070 */
[----:B------:R-:W-:Y:S05]  /*0140*/  @P0 EXIT ;  /* 0x000000000000094d */ /* 0x000fea0003800000 */
[----:B------:R-:W0:Y:S01]  /*0150*/  LDC R4, c[0x0][0x394] ;  /* 0x0000e500ff047b82 */ /* 0x000e220000000800 */
[----:B------:R-:W-:Y:S01]  /*0160*/  ISETP.NE.AND P1, PT, R3, RZ, PT ;  /* 0x000000ff0300720c */ /* 0x000fe20003f25270 */
[----:B------:R-:W1:Y:S01]  /*0170*/  LDCU.64 UR4, c[0x0][0x358] ;  /* 0x00006b00ff0477ac */ /* 0x000e620008000a00 */
[----:B------:R-:W-:Y:S01]  /*0180*/  ISETP.NE.AND P0, PT, R0, RZ, PT ;  /* 0x000000ff0000720c */ /* 0x000fe20003f05270 */
[----:B------:R-:W-:-:S04]  /*0190*/  IMAD R2, R5, R11, R6 ;  /* 0x0000000b05027224 */ /* 0x000fc800078e0206 */
[----:B------:R-:W2:Y:S01]  /*01a0*/  LDC.64 R8, c[0x0][0x380] ;  /* 0x0000e000ff087b82 */ /* 0x000ea20000000a00 */
[----:B------:R-:W3:Y:S01]  /*01b0*/  S2R R13, SR_CgaCtaId ;  /* 0x00000000000d7919 */ /* 0x000ee20000008800 */
[----:B------:R-:W-:Y:S01]  /*01c0*/  MOV R12, 0x400 ;  /* 0x00000400000c7802 */ /* 0x000fe20000000f00 */
[----:B------:R-:W4:Y:S03]  /*01d0*/  LDCU.128 UR8, c[0x3][URZ] ;  /* 0x00c00000ff0877ac */ /* 0x000f260008000c00 */
[----:B------:R-:W-:Y:S01]  /*01e0*/  @!P1 IMAD R7, R5, R11, -R11 ;  /* 0x0000000b05079224 */ /* 0x000fe200078e0a0b */
[----:B------:R-:W5:Y:S04]  /*01f0*/  LDCU.128 UR12, c[0x3][0x10] ;  /* 0x00c00200ff0c77ac */ /* 0x000f680008000c00 */
[----:B------:R-:W-:Y:S01]  /*0200*/  @!P1 IADD3 R5, PT, PT, R6, R7, RZ ;  /* 0x0000000706059210 */ /* 0x000fe20007ffe0ff */
[----:B------:R-:W5:Y:S01]  /*0210*/  LDCU UR6, c[0x3][0x20] ;  /* 0x00c00400ff0677ac */ /* 0x000f620008000800 */
[----:B0-----:R-:W-:-:S04]  /*0220*/  IADD3 R10, PT, PT, R4, -0x1, RZ ;  /* 0xffffffff040a7810 */ /* 0x001fc80007ffe0ff */
[-C--:B------:R-:W-:Y:S02]  /*0230*/  ISETP.NE.AND P3, PT, R3, R10.reuse, PT ;  /* 0x0000000a0300720c */ /* 0x080fe40003f65270 */
[----:B------:R-:W-:Y:S01]  /*0240*/  ISETP.NE.AND P2, PT, R0, R10, PT ;  /* 0x0000000a0000720c */ /* 0x000fe20003f45270 */
[----:B--2---:R-:W-:-:S04]  /*0250*/  IMAD.WIDE R6, R2, 0x4, R8 ;  /* 0x0000000402067825 */ /* 0x004fc800078e0208 */
[----:B------:R-:W-:Y:S01]  /*0260*/  @!P1 IMAD.WIDE R8, R5, 0x4, R8 ;  /* 0x0000000405089825 */ /* 0x000fe200078e0208 */
[----:B-1----:R-:W2:Y:S05]  /*0270*/  @!P0 LDG.E R14, desc[UR4][R6.64+-0x4] ;  /* 0xfffffc04060e8981 */ /* 0x002eaa000c1e1900 */
[----:B------:R-:W-:Y:S01]  /*0280*/  @!P3 IMAD.WIDE R10, R11, 0x4, R6 ;  /* 0x000000040b0ab825 */ /* 0x000fe200078e0206 */
[----:B------:R-:W4:Y:S04]  /*0290*/  LDG.E R5, desc[UR4][R6.64] ;  /* 0x0000000406057981 */ /* 0x000f28000c1e1900 */
[----:B------:R-:W5:Y:S04]  /*02a0*/  @!P1 LDG.E R8, desc[UR4][R8.64] ;  /* 0x0000000408089981 */ /* 0x000f68000c1e1900 */
[----:B------:R-:W5:Y:S04]  /*02b0*/  @!P2 LDG.E R16, desc[UR4][R6.64+0x4] ;  /* 0x000004040610a981 */ /* 0x000f68000c1e1900 */
[----:B------:R-:W5:Y:S01]  /*02c0*/  @!P3 LDG.E R10, desc[UR4][R10.64] ;  /* 0x000000040a0ab981 */ /* 0x000f62000c1e1900 */
[----:B---3--:R-:W-:-:S05]  /*02d0*/  LEA R13, R13, R12, 0x18 ;  /* 0x0000000c0d0d7211 */ /* 0x008fca00078ec0ff */
[--C-:B------:R-:W-:Y:S02]  /*02e0*/  IMAD R3, R3, 0x88, R13.reuse ;  /* 0x0000008803037824 */ /* 0x100fe400078e020d */
[----:B------:R-:W-:-:S03]  /*02f0*/  @!P3 IMAD R17, R4, 0x88, R13 ;  /* 0x000000880411b824 */ /* 0x000fc600078e020d */
[----:B------:R-:W-:Y:S02]  /*0300*/  IADD3 R15, PT, PT, R3, 0x88, RZ ;  /* 0x00000088030f7810 */ /* 0x000fe40007ffe0ff */
[C---:B------:R-:W-:Y:S02]  /*0310*/  LEA R12, R0.reuse, R3, 0x2 ;  /* 0x00000003000c7211 */ /* 0x040fe400078e10ff */
[----:B------:R-:W-:Y:S02]  /*0320*/  @!P1 LEA R13, R0, R13, 0x2 ;  /* 0x0000000d000d9211 */ /* 0x000fe400078e10ff */
[----:B------:R-:W-:Y:S02]  /*0330*/  @!P2 LEA R15, R4, R15, 0x2 ;  /* 0x0000000f040fa211 */ /* 0x000fe400078e10ff */
[----:B------:R-:W-:Y:S01]  /*0340*/  @!P3 LEA R17, R0, R17, 0x2 ;  /* 0x000000110011b211 */ /* 0x000fe200078e10ff */
[----:B----4-:R-:W-:Y:S04]  /*0350*/  STS [R12+0x8c], R5 ;  /* 0x00008c050c007388 */ /* 0x010fe80000000800 */
[----:B--2---:R-:W-:Y:S04]  /*0360*/  @!P0 STS [R3+0x88], R14 ;  /* 0x0000880e03008388 */ /* 0x004fe80000000800 */
[----:B-----5:R-:W-:Y:S04]  /*0370*/  @!P1 STS [R13+0x4], R8 ;  /* 0x000004080d009388 */ /* 0x020fe80000000800 */
[----:B------:R-:W-:Y:S04]  /*0380*/  @!P2 STS [R15+0x4], R16 ;  /* 0x000004100f00a388 */ /* 0x000fe80000000800 */
[----:B------:R-:W-:Y:S01]  /*0390*/  @!P3 STS [R17+0x8c], R10 ;  /* 0x00008c0a1100b388 */ /* 0x000fe20000000800 */
[----:B------:R-:W-:Y:S06]  /*03a0*/  BAR.SYNC.DEFER_BLOCKING 0x0 ;  /* 0x0000000000007b1d */ /* 0x000fec0000010000 */
[----:B------:R-:W0:Y:S04]  /*03b0*/  LDS R4, [R12+0x4] ;  /* 0x000004000c047984 */ /* 0x000e280000000800 */
[----:B------:R-:W1:Y:S04]  /*03c0*/  LDS R0, [R12] ;  /* 0x000000000c007984 */ /* 0x000e680000000800 */
[----:B------:R-:W2:Y:S04]  /*03d0*/  LDS R7, [R12+0x8] ;  /* 0x000008000c077984 */ /* 0x000ea80000000800 */
[----:B------:R-:W3:Y:S04]  /*03e0*/  LDS R9, [R12+0x88] ;  /* 0x000088000c097984 */ /* 0x000ee80000000800 */
[----:B------:R-:W4:Y:S04]  /*03f0*/  LDS R11, [R12+0x8c] ;  /* 0x00008c000c0b7984 */ /* 0x000f280000000800 */
[----:B------:R-:W5:Y:S04]  /*0400*/  LDS R19, [R12+0x90] ;  /* 0x000090000c137984 */ /* 0x000f680000000800 */
[----:B------:R-:W5:Y:S04]  /*0410*/  LDS R13, [R12+0x110] ;  /* 0x000110000c0d7984 */ /* 0x000f680000000800 */
[----:B------:R-:W5:Y:S04]  /*0420*/  LDS R15, [R12+0x114] ;  /* 0x000114000c0f7984 */ /* 0x000f680000000800 */
[----:B------:R-:W5:Y:S01]  /*0430*/  LDS R17, [R12+0x118] ;  /* 0x000118000c117984 */ /* 0x000f620000000800 */
[----:B0-----:R-:W-:-:S02]  /*0440*/  FMUL R3, R4, UR11 ;  /* 0x0000000b04037c20 */ /* 0x001fc40008400000 */
[----:B------:R-:W0:Y:S02]  /*0450*/  LDC.64 R4, c[0x0][0x388] ;  /* 0x0000e200ff047b82 */ /* 0x000e240000000a00 */
[----:B-1----:R-:W-:-:S04]  /*0460*/  FFMA R0, R0, UR8, R3 ;  /* 0x0000000800007c23 */ /* 0x002fc80008000003 */
[----:B--2---:R-:W-:-:S04]  /*0470*/  FFMA R0, R7, UR14, R0 ;  /* 0x0000000e07007c23 */ /* 0x004fc80008000000 */
[----:B---3--:R-:W-:-:S04]  /*0480*/  FFMA R0, R9, UR9, R0 ;  /* 0x0000000909007c23 */ /* 0x008fc80008000000 */
[----:B----4-:R-:W-:-:S04]  /*0490*/  FFMA R0, R11, UR12, R0 ;  /* 0x0000000c0b007c23 */ /* 0x010fc80008000000 */
[----:B-----5:R-:W-:-:S04]  /*04a0*/  FFMA R0, R19, UR15, R0 ;  /* 0x0000000f13007c23 */ /* 0x020fc80008000000 */
[----:B------:R-:W-:-:S04]  /*04b0*/  FFMA R0, R13, UR10, R0 ;  /* 0x0000000a0d007c23 */ /* 0x000fc80008000000 */
[----:B------:R-:W-:Y:S01]  /*04c0*/  FFMA R0, R15, UR13, R0 ;  /* 0x0000000d0f007c23 */ /* 0x000fe20008000000 */
[----:B0-----:R-:W-:-:S04]  /*04d0*/  IMAD.WIDE R4, R2, 0x4, R4 ;  /* 0x0000000402047825 */ /* 0x001fc800078e0204 */
[----:B------:R-:W-:-:S05]  /*04e0*/  FFMA R17, R17, UR6, R0 ;  /* 0x0000000611117c23 */ /* 0x000fca0008000000 */
[----:B------:R-:W-:Y:S01]  /*04f0*/  STG.E desc[UR4][R4.64], R17 ;  /* 0x0000001104007986 */ /* 0x000fe2000c101904 */
[----:B------:R-:W-:Y:S05]  /*0500*/  EXIT ;  /* 0x000000000000794d */ /* 0x000fea0003800000 */
.L_x_0:
[----:B------:R-:W-:-:S00]  /*0510*/  BRA `(.L_x_0) ;  /* 0xfffffffc00fc7947 */ /* 0x000fc0000383ffff */
[----:B------:R-:W-:-:S00]  /*0520*/  NOP ;  /* 0x0000000000007918 */ /* 0x000fc00000000000 */
        /* <DEDUP_REMOVED lines=13> */
.L_x_1:


//--------------------- .nv.shared._Z20final_version_kernelPfS_ii --------------------------
	.section	.nv.shared._Z20final_version_kernelPfS_ii,"aw",@nobits
	.sectionflags	@""
	.align	4
.nv.shared._Z20final_version_kernelPfS_ii:
	.zero		5648


//--------------------- .nv.shared.reserved.0     --------------------------
	.section	.nv.shared.reserved.0,"aw",@nobits
	.weak		__nv_reservedSMEM_offset_0_alias
	.size		__nv_reservedSMEM_offset_0_alias, 0, 64
	.other		__nv_reservedSMEM_offset_0_alias,@"STO_CUDA_RESERVED_SHARED STV_DEFAULT"
__nv_reservedSMEM_offset_0_alias:
	.zero		0
	.zero		64


//--------------------- .nv.constant0._Z20final_version_kernelPfS_ii --------------------------
	.section	.nv.constant0._Z20final_version_kernelPfS_ii,"a",@progbits
	.sectionflags	@""
	.align	4
.nv.constant0._Z20final_version_kernelPfS_ii:
	.zero		920


//--------------------- SYMBOLS --------------------------

	.type		.nv.reservedSmem.offset0,@object
	.size		.nv.reservedSmem.offset0,0x4
	.type		.nv.reservedSmem.cap,@object
	.size		.nv.reservedSmem.cap,0x4
